	.headerflags	@"EF_CUDA_TEXMODE_UNIFIED EF_CUDA_64BIT_ADDRESS EF_CUDA_SM86 EF_CUDA_VIRTUAL_SM(EF_CUDA_SM86)"
	.elftype	@"ET_EXEC"


//--------------------- .nv.info                  --------------------------
	.section	.nv.info,"",@"SHT_CUDA_INFO"
	.align	4


	//----- nvinfo : EIATTR_REGCOUNT
	.align		4
        /*0000*/ 	.byte	0x04, 0x2f
        /*0002*/ 	.short	(.L_1 - .L_0)
	.align		4
.L_0:
        /*0004*/ 	.word	index@(triton_mm)
        /*0008*/ 	.word	0x0000003d


	//----- nvinfo : EIATTR_MIN_STACK_SIZE
	.align		4
.L_1:
        /*000c*/ 	.byte	0x04, 0x12
        /*000e*/ 	.short	(.L_3 - .L_2)
	.align		4
.L_2:
        /*0010*/ 	.word	index@(triton_mm)
        /*0014*/ 	.word	0x00000000


	//----- nvinfo : EIATTR_FRAME_SIZE
	.align		4
.L_3:
        /*0018*/ 	.byte	0x04, 0x11
        /*001a*/ 	.short	(.L_5 - .L_4)
	.align		4
.L_4:
        /*001c*/ 	.word	index@(triton_mm)
        /*0020*/ 	.word	0x00000000


	//----- nvinfo : EIATTR_MIN_STACK_SIZE
	.align		4
.L_5:
        /*0024*/ 	.byte	0x04, 0x12
        /*0026*/ 	.short	(.L_7 - .L_6)
	.align		4
.L_6:
        /*0028*/ 	.word	index@(triton_mm)
        /*002c*/ 	.word	0x00000000
.L_7:


//--------------------- .nv.info.triton_mm        --------------------------
	.section	.nv.info.triton_mm,"",@"SHT_CUDA_INFO"
	.sectionflags	@""
	.align	4


	//----- nvinfo : EIATTR_CUDA_API_VERSION
	.align		4
        /*0000*/ 	.byte	0x04, 0x37
        /*0002*/ 	.short	(.L_9 - .L_8)
.L_8:
        /*0004*/ 	.word	0x0000007c


	//----- nvinfo : EIATTR_SW2861232_WAR
	.align		4
.L_9:
        /*0008*/ 	.byte	0x01, 0x35
	.zero		2


	//----- nvinfo : EIATTR_PARAM_CBANK
	.align		4
        /*000c*/ 	.byte	0x04, 0x0a
        /*000e*/ 	.short	(.L_11 - .L_10)
	.align		4
.L_10:
        /*0010*/ 	.word	index@(.nv.constant0.triton_mm)
        /*0014*/ 	.short	0x0160
        /*0016*/ 	.short	0x0020


	//----- nvinfo : EIATTR_CBANK_PARAM_SIZE
	.align		4
.L_11:
        /*0018*/ 	.byte	0x03, 0x19
        /*001a*/ 	.short	0x0020


	//----- nvinfo : EIATTR_KPARAM_INFO
	.align		4
        /*001c*/ 	.byte	0x04, 0x17
        /*001e*/ 	.short	(.L_13 - .L_12)
.L_12:
        /*0020*/ 	.word	0x00000000
        /*0024*/ 	.short	0x0003
        /*0026*/ 	.short	0x0018
        /*0028*/ 	.byte	0x00, 0xf4, 0x21, 0x00


	//----- nvinfo : EIATTR_KPARAM_INFO
	.align		4
.L_13:
        /*002c*/ 	.byte	0x04, 0x17
        /*002e*/ 	.short	(.L_15 - .L_14)
.L_14:
        /*0030*/ 	.word	0x00000000
        /*0034*/ 	.short	0x0002
        /*0036*/ 	.short	0x0010
        /*0038*/ 	.byte	0x00, 0xf4, 0x21, 0x00


	//----- nvinfo : EIATTR_KPARAM_INFO
	.align		4
.L_15:
        /*003c*/ 	.byte	0x04, 0x17
        /*003e*/ 	.short	(.L_17 - .L_16)
.L_16:
        /*0040*/ 	.word	0x00000000
        /*0044*/ 	.short	0x0001
        /*0046*/ 	.short	0x0008
        /*0048*/ 	.byte	0x00, 0xf4, 0x21, 0x00


	//----- nvinfo : EIATTR_KPARAM_INFO
	.align		4
.L_17:
        /*004c*/ 	.byte	0x04, 0x17
        /*004e*/ 	.short	(.L_19 - .L_18)
.L_18:
        /*0050*/ 	.word	0x00000000
        /*0054*/ 	.short	0x0000
        /*0056*/ 	.short	0x0000
        /*0058*/ 	.byte	0x00, 0xf4, 0x21, 0x00


	//----- nvinfo : EIATTR_MAXREG_COUNT
	.align		4
.L_19:
        /*005c*/ 	.byte	0x03, 0x1b
        /*005e*/ 	.short	0x00ff


	//----- nvinfo : EIATTR_EXIT_INSTR_OFFSETS
	.align		4
        /*0060*/ 	.byte	0x04, 0x1c
        /*0062*/ 	.short	(.L_21 - .L_20)


	//   ....[0]....
.L_20:
        /*0064*/ 	.word	0x00001b20


	//   ....[1]....
        /*0068*/ 	.word	0x00001b70


	//----- nvinfo : EIATTR_REQNTID
	.align		4
.L_21:
        /*006c*/ 	.byte	0x04, 0x10
        /*006e*/ 	.short	(.L_23 - .L_22)
.L_22:
        /*0070*/ 	.word	0x00000080
        /*0074*/ 	.word	0x00000001
        /*0078*/ 	.word	0x00000001
.L_23:


//--------------------- .nv.callgraph             --------------------------
	.section	.nv.callgraph,"",@"SHT_CUDA_CALLGRAPH"
	.align	4
	.sectionentsize	8
	.align		4
        /*0000*/ 	.word	0x00000000
	.align		4
        /*0004*/ 	.word	0xffffffff
	.align		4
        /*0008*/ 	.word	0x00000000
	.align		4
        /*000c*/ 	.word	0xfffffffe
	.align		4
        /*0010*/ 	.word	0x00000000
	.align		4
        /*0014*/ 	.word	0xfffffffd
	.align		4
        /*0018*/ 	.word	0x00000000
	.align		4
        /*001c*/ 	.word	0xfffffffc


//--------------------- .nv.rel.action            --------------------------
	.section	.nv.rel.action,"",@"SHT_CUDA_RELOCINFO"
	.align	8
	.sectionentsize	8
        /*0000*/ 	.byte	0x73, 0x00, 0x00, 0x00, 0x00, 0x00, 0x00, 0x00, 0x00, 0x00, 0x00, 0x11, 0x25, 0x00, 0x05, 0x36


//--------------------- .nv.constant0.triton_mm   --------------------------
	.section	.nv.constant0.triton_mm,"a",@progbits
	.sectionflags	@""
	.align	4
.nv.constant0.triton_mm:
	.zero		384


//--------------------- .text.triton_mm           --------------------------
	.section	.text.triton_mm,"ax",@progbits
	.sectionflags	@"SHF_BARRIERS=1"
	.sectioninfo	@"SHI_REGISTERS=61"
	.align	128
        .global         triton_mm
        .type           triton_mm,@function
        .size           triton_mm,(.L_x_2 - triton_mm)
        .other          triton_mm,@"STO_CUDA_ENTRY STV_DEFAULT"
triton_mm:
.text.triton_mm:
[----:B------:R-:W-:Y:S02]  /*0000*/  IMAD.MOV.U32 R1, RZ, RZ, c[0x0][0x28] ;  /* 0x00000a00ff017624 */ /* 0x000fe400078e00ff */
[----:B------:R-:W1:Y:S01]  /*0010*/  S2R R9, SR_CTAID.X ;  /* 0x0000000000097919 */ /* 0x000e620000002500 */
[----:B------:R-:W-:Y:S01]  /*0020*/  IMAD.MOV.U32 R5, RZ, RZ, -0x8 ;  /* 0xfffffff8ff057424 */ /* 0x000fe200078e00ff */
[----:B------:R-:W-:Y:S02]  /*0030*/  ULDC.64 UR8, c[0x0][0x118] ;  /* 0x0000460000087ab9 */ /* 0x000fe40000000a00 */
[----:B------:R-:W2:Y:S01]  /*0040*/  S2R R49, SR_TID.X ;  /* 0x0000000000317919 */ /* 0x000ea20000002100 */
[----:B------:R-:W-:Y:S02]  /*0050*/  UMOV UR4, URZ ;  /* 0x0000003f00047c82 */ /* 0x000fe40008000000 */
[----:B------:R-:W-:Y:S02]  /*0060*/  UMOV UR10, 0x40 ;  /* 0x00000040000a7882 */ /* 0x000fe40000000000 */
[----:B------:R-:W-:Y:S01]  /*0070*/  UMOV UR5, URZ ;  /* 0x0000003f00057c82 */ /* 0x000fe20008000000 */
[----:B-1----:R-:W-:Y:S01]  /*0080*/  IMAD.HI R0, R9, 0x2aaaaaab, RZ ;  /* 0x2aaaaaab09007827 */ /* 0x002fe200078e02ff */
[----:B------:R-:W-:-:S02]  /*0090*/  IABS R8, R9 ;  /* 0x0000000900087213 */ /* 0x000fc40000000000 */
[----:B------:R-:W-:Y:S02]  /*00a0*/  ISETP.GE.AND P2, PT, R9, RZ, PT ;  /* 0x000000ff0900720c */ /* 0x000fe40003f46270 */
[----:B------:R-:W-:Y:S02]  /*00b0*/  SHF.R.U32.HI R3, RZ, 0x1f, R0 ;  /* 0x0000001fff037819 */ /* 0x000fe40000011600 */
[----:B--2---:R-:W-:Y:S02]  /*00c0*/  SHF.R.U32.HI R53, RZ, 0x1, R49 ;  /* 0x00000001ff357819 */ /* 0x004fe40000011631 */
[----:B------:R-:W-:Y:S02]  /*00d0*/  LEA.HI.SX32 R0, R0, R3, 0x18 ;  /* 0x0000000300007211 */ /* 0x000fe400078fc2ff */
[----:B------:R-:W-:-:S03]  /*00e0*/  SGXT.U32 R53, R53, 0x6 ;  /* 0x000000063535781a */ /* 0x000fc60000000000 */
[C---:B------:R-:W-:Y:S02]  /*00f0*/  IMAD R2, R0.reuse, R5, 0x39 ;  /* 0x0000003900027424 */ /* 0x040fe400078e0205 */
[----:B------:R-:W-:-:S03]  /*0100*/  IMAD R7, R0, -0x600, R9 ;  /* 0xfffffa0000077824 */ /* 0x000fc600078e0209 */
[----:B------:R-:W-:-:S04]  /*0110*/  IMNMX R4, R2, 0x8, PT ;  /* 0x0000000802047817 */ /* 0x000fc80003800200 */
[-C--:B------:R-:W-:Y:S02]  /*0120*/  IABS R11, R4.reuse ;  /* 0x00000004000b7213 */ /* 0x080fe40000000000 */
[----:B------:R-:W-:Y:S02]  /*0130*/  IABS R10, R4 ;  /* 0x00000004000a7213 */ /* 0x000fe40000000000 */
[----:B------:R-:W1:Y:S08]  /*0140*/  I2F.RP R5, R11 ;  /* 0x0000000b00057306 */ /* 0x000e700000209400 */
[----:B-1----:R-:W1:Y:S02]  /*0150*/  MUFU.RCP R5, R5 ;  /* 0x0000000500057308 */ /* 0x002e640000001000 */
[----:B-1----:R-:W-:-:S06]  /*0160*/  IADD3 R2, R5, 0xffffffe, RZ ;  /* 0x0ffffffe05027810 */ /* 0x002fcc0007ffe0ff */
[----:B------:R1:W2:Y:S02]  /*0170*/  F2I.FTZ.U32.TRUNC.NTZ R3, R2 ;  /* 0x0000000200037305 */ /* 0x0002a4000021f000 */
[----:B-1----:R-:W-:Y:S02]  /*0180*/  IMAD.MOV.U32 R2, RZ, RZ, RZ ;  /* 0x000000ffff027224 */ /* 0x002fe400078e00ff */
[----:B--2---:R-:W-:-:S04]  /*0190*/  IMAD.MOV R6, RZ, RZ, -R3 ;  /* 0x000000ffff067224 */ /* 0x004fc800078e0a03 */
[----:B------:R-:W-:Y:S02]  /*01a0*/  IMAD R13, R6, R11, RZ ;  /* 0x0000000b060d7224 */ /* 0x000fe400078e02ff */
[----:B------:R-:W-:Y:S01]  /*01b0*/  IMAD.MOV.U32 R6, RZ, RZ, R8 ;  /* 0x000000ffff067224 */ /* 0x000fe200078e0008 */
[----:B------:R-:W-:Y:S01]  /*01c0*/  IABS R8, R7 ;  /* 0x0000000700087213 */ /* 0x000fe20000000000 */
[----:B------:R-:W-:Y:S01]  /*01d0*/  IMAD.HI.U32 R3, R3, R13, R2 ;  /* 0x0000000d03037227 */ /* 0x000fe200078e0002 */
[----:B------:R-:W-:-:S03]  /*01e0*/  LOP3.LUT R7, R7, R4, RZ, 0x3c, !PT ;  /* 0x0000000407077212 */ /* 0x000fc600078e3cff */
[----:B------:R-:W-:Y:S01]  /*01f0*/  IMAD.MOV R13, RZ, RZ, -R10 ;  /* 0x000000ffff0d7224 */ /* 0x000fe200078e0a0a */
[----:B------:R-:W-:Y:S01]  /*0200*/  ISETP.GE.AND P4, PT, R7, RZ, PT ;  /* 0x000000ff0700720c */ /* 0x000fe20003f86270 */
[----:B------:R-:W-:-:S04]  /*0210*/  IMAD.HI.U32 R2, R3, R6, RZ ;  /* 0x0000000603027227 */ /* 0x000fc800078e00ff */
[----:B------:R-:W-:-:S04]  /*0220*/  IMAD.HI.U32 R5, R3, R8, RZ ;  /* 0x0000000803057227 */ /* 0x000fc800078e00ff */
[-C--:B------:R-:W-:Y:S02]  /*0230*/  IMAD R2, R2, R13.reuse, R6 ;  /* 0x0000000d02027224 */ /* 0x080fe400078e0206 */
[----:B------:R-:W-:Y:S02]  /*0240*/  IMAD R3, R5, R13, R8 ;  /* 0x0000000d05037224 */ /* 0x000fe400078e0208 */
[----:B------:R-:W-:Y:S01]  /*0250*/  IMAD.SHL.U32 R8, R49, 0x10, RZ ;  /* 0x0000001031087824 */ /* 0x000fe200078e00ff */
[C---:B------:R-:W-:Y:S02]  /*0260*/  ISETP.GT.U32.AND P0, PT, R11.reuse, R2, PT ;  /* 0x000000020b00720c */ /* 0x040fe40003f04070 */
[----:B------:R-:W-:-:S11]  /*0270*/  ISETP.GT.U32.AND P3, PT, R11, R3, PT ;  /* 0x000000030b00720c */ /* 0x000fd60003f64070 */
[--C-:B------:R-:W-:Y:S02]  /*0280*/  @!P0 IMAD.IADD R2, R2, 0x1, -R11.reuse ;  /* 0x0000000102028824 */ /* 0x100fe400078e0a0b */
[----:B------:R-:W-:Y:S01]  /*0290*/  @!P3 IMAD.IADD R3, R3, 0x1, -R11 ;  /* 0x000000010303b824 */ /* 0x000fe200078e0a0b */
[----:B------:R-:W-:Y:S02]  /*02a0*/  @!P3 IADD3 R5, R5, 0x1, RZ ;  /* 0x000000010505b810 */ /* 0x000fe40007ffe0ff */
[----:B------:R-:W-:Y:S02]  /*02b0*/  ISETP.GT.U32.AND P1, PT, R11, R2, PT ;  /* 0x000000020b00720c */ /* 0x000fe40003f24070 */
[----:B------:R-:W-:Y:S02]  /*02c0*/  ISETP.GE.U32.AND P0, PT, R3, R11, PT ;  /* 0x0000000b0300720c */ /* 0x000fe40003f06070 */
[----:B------:R-:W-:-:S09]  /*02d0*/  LOP3.LUT R3, RZ, R4, RZ, 0x33, !PT ;  /* 0x00000004ff037212 */ /* 0x000fd200078e33ff */
[----:B------:R-:W-:Y:S02]  /*02e0*/  @!P1 IMAD.IADD R2, R2, 0x1, -R11 ;  /* 0x0000000102029824 */ /* 0x000fe400078e0a0b */
[----:B------:R-:W-:Y:S02]  /*02f0*/  @P0 IADD3 R5, R5, 0x1, RZ ;  /* 0x0000000105050810 */ /* 0x000fe40007ffe0ff */
[----:B------:R-:W-:Y:S01]  /*0300*/  @!P2 IMAD.MOV R2, RZ, RZ, -R2 ;  /* 0x000000ffff02a224 */ /* 0x000fe200078e0a02 */
[----:B------:R-:W-:Y:S02]  /*0310*/  ISETP.NE.AND P0, PT, R4, RZ, PT ;  /* 0x000000ff0400720c */ /* 0x000fe40003f05270 */
[----:B------:R-:W-:Y:S02]  /*0320*/  IMAD.MOV.U32 R4, RZ, RZ, R5 ;  /* 0x000000ffff047224 */ /* 0x000fe400078e0005 */
[----:B------:R-:W-:Y:S01]  /*0330*/  SEL R5, R3, R2, !P0 ;  /* 0x0000000203057207 */ /* 0x000fe20004000000 */
[----:B------:R-:W-:-:S02]  /*0340*/  IMAD.MOV.U32 R2, RZ, RZ, RZ ;  /* 0x000000ffff027224 */ /* 0x000fc400078e00ff */
[----:B------:R-:W-:Y:S02]  /*0350*/  @!P4 IMAD.MOV R4, RZ, RZ, -R4 ;  /* 0x000000ffff04c224 */ /* 0x000fe400078e0a04 */
[----:B------:R-:W-:-:S03]  /*0360*/  IMAD R5, R0, 0x8, R5 ;  /* 0x0000000800057824 */ /* 0x000fc600078e0205 */
[----:B------:R-:W-:Y:S01]  /*0370*/  SEL R3, R3, R4, !P0 ;  /* 0x0000000403037207 */ /* 0x000fe20004000000 */
[----:B------:R-:W-:-:S04]  /*0380*/  IMAD.SHL.U32 R48, R5, 0x40, RZ ;  /* 0x0000004005307824 */ /* 0x000fc800078e00ff */
[----:B------:R-:W-:Y:S01]  /*0390*/  IMAD.SHL.U32 R0, R3, 0x40, RZ ;  /* 0x0000004003007824 */ /* 0x000fe200078e00ff */
[----:B------:R-:W-:-:S04]  /*03a0*/  LOP3.LUT R3, R48, R53, RZ, 0xfc, !PT ;  /* 0x0000003530037212 */ /* 0x000fc800078efcff */
[----:B------:R-:W-:Y:S01]  /*03b0*/  LOP3.LUT R4, R0, R53, RZ, 0xfc, !PT ;  /* 0x0000003500047212 */ /* 0x000fe200078efcff */
[----:B------:R-:W-:-:S04]  /*03c0*/  IMAD.HI R2, R3, -0x6e5d4c3b, R2 ;  /* 0x91a2b3c503027827 */ /* 0x000fc800078e0202 */
[----:B------:R-:W-:Y:S01]  /*03d0*/  IMAD.HI R6, R4, 0x2aaaaaab, RZ ;  /* 0x2aaaaaab04067827 */ /* 0x000fe200078e02ff */
[----:B------:R-:W-:-:S04]  /*03e0*/  SHF.R.U32.HI R5, RZ, 0x1f, R2 ;  /* 0x0000001fff057819 */ /* 0x000fc80000011602 */
[----:B------:R-:W-:Y:S02]  /*03f0*/  SHF.R.U32.HI R7, RZ, 0x1f, R6 ;  /* 0x0000001fff077819 */ /* 0x000fe40000011606 */
[----:B------:R-:W-:Y:S02]  /*0400*/  LEA.HI.SX32 R5, R2, R5, 0x15 ;  /* 0x0000000502057211 */ /* 0x000fe400078faaff */
[----:B------:R-:W-:Y:S02]  /*0410*/  LEA.HI R7, R6, R7, RZ, 0x15 ;  /* 0x0000000706077211 */ /* 0x000fe400078fa8ff */
[----:B------:R-:W-:Y:S01]  /*0420*/  LOP3.LUT R2, R49, 0x8, RZ, 0xc0, !PT ;  /* 0x0000000831027812 */ /* 0x000fe200078ec0ff */
[----:B------:R-:W-:Y:S01]  /*0430*/  IMAD R5, R5, -0xe10, R3 ;  /* 0xfffff1f005057824 */ /* 0x000fe200078e0203 */
[----:B------:R-:W-:Y:S01]  /*0440*/  LOP3.LUT R6, R8, 0x10, RZ, 0xc0, !PT ;  /* 0x0000001008067812 */ /* 0x000fe200078ec0ff */
[----:B------:R-:W-:Y:S02]  /*0450*/  IMAD R7, R7, -0x3000, R4 ;  /* 0xffffd00007077824 */ /* 0x000fe400078e0204 */
[C---:B------:R-:W-:Y:S01]  /*0460*/  IMAD.SHL.U32 R3, R2.reuse, 0x2, RZ ;  /* 0x0000000202037824 */ /* 0x040fe200078e00ff */
[----:B------:R-:W-:Y:S01]  /*0470*/  LOP3.LUT R2, R2, 0x7, R49, 0xf8, !PT ;  /* 0x0000000702027812 */ /* 0x000fe200078ef831 */
[----:B------:R-:W-:-:S02]  /*0480*/  IMAD R5, R5, 0xc00, R6 ;  /* 0x00000c0005057824 */ /* 0x000fc400078e0206 */
[----:B------:R-:W-:Y:S01]  /*0490*/  IMAD R7, R7, 0xc00, R6 ;  /* 0x00000c0007077824 */ /* 0x000fe200078e0206 */
[----:B------:R-:W-:Y:S01]  /*04a0*/  LOP3.LUT R8, R3, 0x10, R8, 0x78, !PT ;  /* 0x0000001003087812 */ /* 0x000fe200078e7808 */
[----:B------:R-:W-:Y:S01]  /*04b0*/  IMAD.SHL.U32 R4, R49, 0x4, RZ ;  /* 0x0000000431047824 */ /* 0x000fe200078e00ff */
[----:B------:R-:W-:Y:S02]  /*04c0*/  IADD3 R56, P0, R5, c[0x0][0x160], RZ ;  /* 0x0000580005387a10 */ /* 0x000fe40007f1e0ff */
[----:B------:R-:W-:Y:S01]  /*04d0*/  IADD3 R54, P1, R7, c[0x0][0x168], RZ ;  /* 0x00005a0007367a10 */ /* 0x000fe20007f3e0ff */
[----:B------:R-:W-:Y:S01]  /*04e0*/  IMAD R53, R53, 0x20, R8 ;  /* 0x0000002035357824 */ /* 0x000fe200078e0208 */
[----:B------:R-:W-:Y:S02]  /*04f0*/  LEA.HI.X.SX32 R57, R5, c[0x0][0x164], 0x1, P0 ;  /* 0x0000590005397a11 */ /* 0x000fe400000f0eff */
[----:B------:R-:W-:Y:S02]  /*0500*/  LEA.HI.X.SX32 R55, R7, c[0x0][0x16c], 0x1, P1 ;  /* 0x00005b0007377a11 */ /* 0x000fe400008f0eff */
[----:B------:R-:W-:Y:S01]  /*0510*/  SHF.R.U32.HI R5, RZ, 0x2, R49 ;  /* 0x00000002ff057819 */ /* 0x000fe20000011631 */
[----:B------:R1:W-:Y:S01]  /*0520*/  LDGSTS.E.BYPASS.128 [R53], [R56.64] ;  /* 0x0000000038357fae */ /* 0x0003e2000b901c48 */
[----:B------:R-:W-:-:S02]  /*0530*/  LOP3.LUT R50, R3, 0x10, R4, 0x78, !PT ;  /* 0x0000001003327812 */ /* 0x000fc400078e7804 */
[C---:B------:R-:W-:Y:S01]  /*0540*/  LOP3.LUT R6, R5.reuse, 0x10, RZ, 0xc0, !PT ;  /* 0x0000001005067812 */ /* 0x040fe200078ec0ff */
[----:B------:R-:W0:Y:S01]  /*0550*/  LDGDEPBAR ;  /* 0x00000000000079af */ /* 0x000e220000000000 */
[----:B------:R-:W-:Y:S02]  /*0560*/  LOP3.LUT R8, R5, 0x8, RZ, 0xc0, !PT ;  /* 0x0000000805087812 */ /* 0x000fe400078ec0ff */
[----:B------:R-:W-:Y:S01]  /*0570*/  LOP3.LUT R51, R2, 0x10, R5, 0xf8, !PT ;  /* 0x0000001002337812 */ /* 0x000fe200078ef805 */
[----:B------:R1:W-:Y:S01]  /*0580*/  LDGSTS.E.BYPASS.128 [R53+0x800], [R54.64] ;  /* 0x0080000036357fae */ /* 0x0003e2000b901c48 */
[--C-:B------:R-:W-:Y:S02]  /*0590*/  LOP3.LUT R4, R4, 0x10, R49.reuse, 0x48, !PT ;  /* 0x0000001004047812 */ /* 0x100fe400078e4831 */
[--C-:B------:R-:W-:Y:S01]  /*05a0*/  LOP3.LUT R3, R6, 0xf, R49.reuse, 0xf8, !PT ;  /* 0x0000000f06037812 */ /* 0x100fe200078ef831 */
[----:B------:R-:W0:Y:S01]  /*05b0*/  LDGDEPBAR ;  /* 0x00000000000079af */ /* 0x000e220000000000 */
[----:B------:R-:W-:Y:S01]  /*05c0*/  LOP3.LUT R5, R8, 0x7, R49, 0xf8, !PT ;  /* 0x0000000708057812 */ /* 0x000fe200078ef831 */
[----:B------:R-:W-:-:S02]  /*05d0*/  IMAD R51, R51, 0x20, R4 ;  /* 0x0000002033337824 */ /* 0x000fc400078e0204 */
[----:B------:R-:W-:Y:S02]  /*05e0*/  IMAD R52, R3, 0x20, R4 ;  /* 0x0000002003347824 */ /* 0x000fe400078e0204 */
[----:B------:R-:W-:Y:S01]  /*05f0*/  IMAD R50, R5, 0x20, R50 ;  /* 0x0000002005327824 */ /* 0x000fe200078e0232 */
[----:B------:R-:W-:-:S04]  /*0600*/  DEPBAR.LE SB0, 0x0 ;  /* 0x000080000000791a */ /* 0x000fc80000000000 */
[----:B------:R-:W-:Y:S06]  /*0610*/  BAR.SYNC.DEFER_BLOCKING 0x0 ;  /* 0x0000000000007b1d */ /* 0x000fec0000010000 */
[----:B------:R-:W-:Y:S04]  /*0620*/  LDSM.16.M88.2 R4, [R50+0x800] ;  /* 0x000800003204783b */ /* 0x000fe80000000100 */
[----:B------:R-:W2:Y:S04]  /*0630*/  LDSM.16.M88.4 R36, [R52] ;  /* 0x000000003424783b */ /* 0x000ea80000000200 */
[----:B------:R-:W3:Y:S04]  /*0640*/  LDSM.16.M88.2 R32, [R50+0xa00] ;  /* 0x000a00003220783b */ /* 0x000ee80000000100 */
[----:B------:R-:W4:Y:S04]  /*0650*/  LDSM.16.M88.2 R28, [R50+0xc00] ;  /* 0x000c0000321c783b */ /* 0x000f280000000100 */
[----:B------:R-:W1:Y:S04]  /*0660*/  LDSM.16.M88.4 R24, [R51+0x400] ;  /* 0x000400003318783b */ /* 0x000e680000000200 */
[----:B------:R-:W1:Y:S04]  /*0670*/  LDSM.16.M88.2 R2, [R50+0xe00] ;  /* 0x000e00003202783b */ /* 0x000e680000000100 */
[----:B------:R-:W-:Y:S01]  /*0680*/  BAR.SYNC.DEFER_BLOCKING 0x0 ;  /* 0x0000000000007b1d */ /* 0x000fe20000010000 */
[C---:B--2---:R-:W-:Y:S05]  /*0690*/  IMMA.16832.S8.S8.SAT R12, R36.reuse.ROW, R4.COL, RZ ;  /* 0x00000004240c7237 */ /* 0x044fea0000445cff */
[----:B------:R-:W-:Y:S01]  /*06a0*/  @!PT LDS RZ, [RZ] ;  /* 0x00000000fffff984 */ /* 0x000fe20000000800 */
[----:B------:R-:W-:Y:S01]  /*06b0*/  @!PT LDS RZ, [RZ] ;  /* 0x00000000fffff984 */ /* 0x000fe20000000800 */
[----:B------:R-:W-:Y:S01]  /*06c0*/  @!PT LDS RZ, [RZ] ;  /* 0x00000000fffff984 */ /* 0x000fe20000000800 */
[----:B------:R2:W-:Y:S04]  /*06d0*/  LDGSTS.E.BYPASS.128 [R53], [R56.64+0x20] ;  /* 0x0000002038357fae */ /* 0x0005e8000b901c48 */
[----:B------:R-:W0:Y:S01]  /*06e0*/  LDGDEPBAR ;  /* 0x00000000000079af */ /* 0x000e220000000000 */
[C---:B---3--:R-:W-:Y:S03]  /*06f0*/  IMMA.16832.S8.S8.SAT R8, R36.reuse.ROW, R32.COL, RZ ;  /* 0x0000002024087237 */ /* 0x048fe60000445cff */
[----:B------:R2:W-:Y:S04]  /*0700*/  LDGSTS.E.BYPASS.128 [R53+0x800], [R54.64+0x20] ;  /* 0x0080002036357fae */ /* 0x0005e8000b901c48 */
[----:B------:R-:W0:Y:S01]  /*0710*/  LDGDEPBAR ;  /* 0x00000000000079af */ /* 0x000e220000000000 */
[----:B----4-:R-:W-:Y:S08]  /*0720*/  IMMA.16832.S8.S8.SAT R16, R36.ROW, R28.COL, RZ ;  /* 0x0000001c24107237 */ /* 0x010ff00000445cff */
[C---:B-1----:R-:W-:Y:S08]  /*0730*/  IMMA.16832.S8.S8.SAT R4, R24.reuse.ROW, R4.COL, RZ ;  /* 0x0000000418047237 */ /* 0x042ff00000445cff */
[C---:B------:R-:W-:Y:S08]  /*0740*/  IMMA.16832.S8.S8.SAT R32, R24.reuse.ROW, R32.COL, RZ ;  /* 0x0000002018207237 */ /* 0x040ff00000445cff */
[----:B------:R-:W-:Y:S08]  /*0750*/  IMMA.16832.S8.S8.SAT R28, R24.ROW, R28.COL, RZ ;  /* 0x0000001c181c7237 */ /* 0x000ff00000445cff */
[-C--:B------:R-:W-:Y:S08]  /*0760*/  IMMA.16832.S8.S8.SAT R36, R36.ROW, R2.reuse.COL, RZ ;  /* 0x0000000224247237 */ /* 0x080ff00000445cff */
[----:B--2---:R-:W-:Y:S08]  /*0770*/  IMMA.16832.S8.S8.SAT R24, R24.ROW, R2.COL, RZ ;  /* 0x0000000218187237 */ /* 0x004ff00000445cff */
.L_x_0:
[----:B------:R-:W-:-:S04]  /*0780*/  DEPBAR.LE SB0, 0x0 ;  /* 0x000080000000791a */ /* 0x000fc80000000000 */
[----:B------:R-:W-:Y:S02]  /*0790*/  UIADD3 UR6, UR4, 0x1, URZ ;  /* 0x0000000104067890 */ /* 0x000fe4000fffe03f */
[----:B------:R-:W-:-:S04]  /*07a0*/  UISETP.GT.U32.AND UP0, UPT, UR4, 0x7ffffffe, UPT ;  /* 0x7ffffffe0400788c */ /* 0x000fc8000bf04070 */
[----:B------:R-:W-:Y:S02]  /*07b0*/  USEL UR6, UR6, URZ, UP0 ;  /* 0x0000003f06067287 */ /* 0x000fe40008000000 */
[----:B------:R-:W-:Y:S02]  /*07c0*/  UISETP.NE.U32.AND UP0, UPT, UR10, 0xc00, UPT ;  /* 0x00000c000a00788c */ /* 0x000fe4000bf05070 */
[----:B------:R-:W-:Y:S02]  /*07d0*/  UIADD3 UR4, UR6, 0x1, URZ ;  /* 0x0000000106047890 */ /* 0x000fe4000fffe03f */
[----:B------:R-:W-:Y:S01]  /*07e0*/  IMAD.U32 R3, RZ, RZ, UR6 ;  /* 0x00000006ff037e24 */ /* 0x000fe2000f8e00ff */
[----:B------:R-:W-:Y:S01]  /*07f0*/  UISETP.NE.AND.EX UP0, UPT, UR5, URZ, UPT, UP0 ;  /* 0x0000003f0500728c */ /* 0x000fe2000bf05300 */
[----:B------:R-:W-:Y:S02]  /*0800*/  IMAD.U32 R20, RZ, RZ, UR6 ;  /* 0x00000006ff147e24 */ /* 0x000fe4000f8e00ff */
[----:B------:R-:W-:-:S02]  /*0810*/  IMAD.U32 R21, RZ, RZ, UR6 ;  /* 0x00000006ff157e24 */ /* 0x000fc4000f8e00ff */
[----:B-1----:R-:W-:Y:S01]  /*0820*/  IMAD R40, R3, 0x800, R52 ;  /* 0x0000080003287824 */ /* 0x002fe200078e0234 */
[----:B------:R-:W-:Y:S01]  /*0830*/  BAR.SYNC.DEFER_BLOCKING 0x0 ;  /* 0x0000000000007b1d */ /* 0x000fe20000010000 */
[----:B------:R-:W-:Y:S01]  /*0840*/  IMAD R20, R20, 0x800, R51 ;  /* 0x0000080014147824 */ /* 0x000fe200078e0233 */
[----:B------:R-:W-:Y:S01]  /*0850*/  PLOP3.LUT P1, PT, PT, PT, UP0, 0x80, 0x0 ;  /* 0x000000000000781c */ /* 0x000fe20003f2f008 */
[----:B------:R-:W-:Y:S01]  /*0860*/  IMAD R58, R21, 0x800, R50 ;  /* 0x00000800153a7824 */ /* 0x000fe200078e0232 */
[----:B------:R-:W-:-:S04]  /*0870*/  UISETP.GT.U32.AND UP0, UPT, UR6, 0x7ffffffe, UPT ;  /* 0x7ffffffe0600788c */ /* 0x000fc8000bf04070 */
[----:B------:R-:W-:Y:S02]  /*0880*/  USEL UR4, UR4, URZ, UP0 ;  /* 0x0000003f04047287 */ /* 0x000fe40008000000 */
[----:B------:R-:W-:-:S04]  /*0890*/  UIADD3 UR6, UP0, UR10, 0x20, URZ ;  /* 0x000000200a067890 */ /* 0x000fc8000ff1e03f */
[----:B------:R-:W-:Y:S02]  /*08a0*/  UIADD3.X UR7, URZ, UR5, URZ, UP0, !UPT ;  /* 0x000000053f077290 */ /* 0x000fe400087fe43f */
[----:B------:R-:W-:-:S04]  /*08b0*/  UISETP.NE.U32.AND UP0, UPT, UR6, 0xc00, UPT ;  /* 0x00000c000600788c */ /* 0x000fc8000bf05070 */
[----:B------:R-:W-:Y:S01]  /*08c0*/  UISETP.NE.AND.EX UP0, UPT, UR7, URZ, UPT, UP0 ;  /* 0x0000003f0700728c */ /* 0x000fe2000bf05300 */
[----:B------:R-:W-:Y:S04]  /*08d0*/  LDSM.16.M88.2 R2, [R58+0x800] ;  /* 0x000800003a02783b */ /* 0x000fe80000000100 */
[----:B------:R-:W1:Y:S04]  /*08e0*/  LDSM.16.M88.4 R40, [R40] ;  /* 0x000000002828783b */ /* 0x000e680000000200 */
[----:B------:R-:W2:Y:S04]  /*08f0*/  LDSM.16.M88.4 R20, [R20+0x400] ;  /* 0x000400001414783b */ /* 0x000ea80000000200 */
[----:B------:R-:W3:Y:S04]  /*0900*/  LDSM.16.M88.2 R46, [R58+0xa00] ;  /* 0x000a00003a2e783b */ /* 0x000ee80000000100 */
[----:B------:R-:W4:Y:S01]  /*0910*/  LDSM.16.M88.2 R44, [R58+0xc00] ;  /* 0x000c00003a2c783b */ /* 0x000f220000000100 */
[-C--:B-1----:R-:W-:Y:S08]  /*0920*/  IMMA.16832.S8.S8.SAT R12, R40.ROW, R2.reuse.COL, R12 ;  /* 0x00000002280c7237 */ /* 0x082ff00000445c0c */
[----:B--2---:R-:W-:Y:S01]  /*0930*/  IMMA.16832.S8.S8.SAT R4, R20.ROW, R2.COL, R4 ;  /* 0x0000000214047237 */ /* 0x004fe20000445c04 */
[----:B------:R1:W2:Y:S07]  /*0940*/  LDSM.16.M88.2 R2, [R58+0xe00] ;  /* 0x000e00003a02783b */ /* 0x0002ae0000000100 */
[C---:B---3--:R-:W-:Y:S08]  /*0950*/  IMMA.16832.S8.S8.SAT R8, R40.reuse.ROW, R46.COL, R8 ;  /* 0x0000002e28087237 */ /* 0x048ff00000445c08 */
[-C--:B----4-:R-:W-:Y:S08]  /*0960*/  IMMA.16832.S8.S8.SAT R16, R40.ROW, R44.reuse.COL, R16 ;  /* 0x0000002c28107237 */ /* 0x090ff00000445c10 */
[C---:B------:R-:W-:Y:S07]  /*0970*/  IMMA.16832.S8.S8.SAT R28, R20.reuse.ROW, R44.COL, R28 ;  /* 0x0000002c141c7237 */ /* 0x040fee0000445c1c */
[----:B------:R-:W-:Y:S01]  /*0980*/  IMAD.U32 R45, RZ, RZ, UR4 ;  /* 0x00000004ff2d7e24 */ /* 0x000fe2000f8e00ff */
[----:B------:R-:W-:Y:S03]  /*0990*/  IMMA.16832.S8.S8.SAT R32, R20.ROW, R46.COL, R32 ;  /* 0x0000002e14207237 */ /* 0x000fe60000445c20 */
[----:B-1----:R-:W-:Y:S01]  /*09a0*/  IMAD R58, R45, 0x800, R50 ;  /* 0x000008002d3a7824 */ /* 0x002fe200078e0232 */
[----:B------:R-:W-:Y:S04]  /*09b0*/  BAR.SYNC.DEFER_BLOCKING 0x0 ;  /* 0x0000000000007b1d */ /* 0x000fe80000010000 */
[-C--:B--2---:R-:W-:Y:S07]  /*09c0*/  IMMA.16832.S8.S8.SAT R36, R40.ROW, R2.reuse.COL, R36 ;  /* 0x0000000228247237 */ /* 0x084fee0000445c24 */
[----:B------:R-:W-:Y:S01]  /*09d0*/  IADD3 R42, P0, R56, UR10, RZ ;  /* 0x0000000a382a7c10 */ /* 0x000fe2000ff1e0ff */
[----:B------:R-:W-:Y:S03]  /*09e0*/  IMMA.16832.S8.S8.SAT R20, R20.ROW, R2.COL, R24 ;  /* 0x0000000214147237 */ /* 0x000fe60000445c18 */
[----:B------:R-:W-:-:S02]  /*09f0*/  IADD3.X R43, R57, UR5, RZ, P0, !PT ;  /* 0x00000005392b7c10 */ /* 0x000fc400087fe4ff */
[----:B------:R-:W-:-:S04]  /*0a00*/  IADD3 R40, P0, R54, UR10, RZ ;  /* 0x0000000a36287c10 */ /* 0x000fc8000ff1e0ff */
[----:B------:R-:W-:Y:S01]  /*0a10*/  IADD3.X R41, R55, UR5, RZ, P0, !PT ;  /* 0x0000000537297c10 */ /* 0x000fe200087fe4ff */
[----:B------:R-:W-:Y:S01]  /*0a20*/  @!PT LDS RZ, [RZ] ;  /* 0x00000000fffff984 */ /* 0x000fe20000000800 */
[----:B------:R-:W-:Y:S01]  /*0a30*/  @!PT LDS RZ, [RZ] ;  /* 0x00000000fffff984 */ /* 0x000fe20000000800 */
[----:B------:R-:W-:Y:S01]  /*0a40*/  @!PT LDS RZ, [RZ] ;  /* 0x00000000fffff984 */ /* 0x000fe20000000800 */
[----:B------:R1:W-:Y:S04]  /*0a50*/  LDGSTS.E.BYPASS.128 [R53], [R42.64], P1 ;  /* 0x000000002a357fae */ /* 0x0003e80008901c48 */
[----:B------:R-:W0:Y:S04]  /*0a60*/  LDGDEPBAR ;  /* 0x00000000000079af */ /* 0x000e280000000000 */
[----:B------:R2:W-:Y:S01]  /*0a70*/  LDGSTS.E.BYPASS.128 [R53+0x800], [R40.64], P1 ;  /* 0x0080000028357fae */ /* 0x0005e20008901c48 */
[----:B------:R-:W-:Y:S01]  /*0a80*/  PLOP3.LUT P1, PT, PT, PT, UP0, 0x80, 0x0 ;  /* 0x000000000000781c */ /* 0x000fe20003f2f008 */
[----:B------:R-:W-:-:S02]  /*0a90*/  UISETP.GT.U32.AND UP0, UPT, UR4, 0x7ffffffe, UPT ;  /* 0x7ffffffe0400788c */ /* 0x000fc4000bf04070 */
[----:B------:R-:W0:Y:S01]  /*0aa0*/  LDGDEPBAR ;  /* 0x00000000000079af */ /* 0x000e220000000000 */
[----:B-1----:R-:W-:Y:S02]  /*0ab0*/  IMAD.U32 R43, RZ, RZ, UR4 ;  /* 0x00000004ff2b7e24 */ /* 0x002fe4000f8e00ff */
[----:B------:R-:W-:-:S04]  /*0ac0*/  IMAD.U32 R42, RZ, RZ, UR4 ;  /* 0x00000004ff2a7e24 */ /* 0x000fc8000f8e00ff */
[----:B------:R-:W-:Y:S02]  /*0ad0*/  IMAD R24, R42, 0x800, R51 ;  /* 0x000008002a187824 */ /* 0x000fe400078e0233 */
[----:B--2---:R-:W-:Y:S01]  /*0ae0*/  IMAD R40, R43, 0x800, R52 ;  /* 0x000008002b287824 */ /* 0x004fe200078e0234 */
[----:B------:R-:W-:-:S04]  /*0af0*/  DEPBAR.LE SB0, 0x0 ;  /* 0x000080000000791a */ /* 0x000fc80000000000 */
[----:B------:R-:W-:Y:S06]  /*0b00*/  BAR.SYNC.DEFER_BLOCKING 0x0 ;  /* 0x0000000000007b1d */ /* 0x000fec0000010000 */
[----:B------:R-:W-:Y:S04]  /*0b10*/  LDSM.16.M88.2 R2, [R58+0x800] ;  /* 0x000800003a02783b */ /* 0x000fe80000000100 */
[----:B------:R-:W1:Y:S04]  /*0b20*/  LDSM.16.M88.4 R40, [R40] ;  /* 0x000000002828783b */ /* 0x000e680000000200 */
[----:B------:R-:W2:Y:S04]  /*0b30*/  LDSM.16.M88.4 R24, [R24+0x400] ;  /* 0x000400001818783b */ /* 0x000ea80000000200 */
[----:B------:R-:W3:Y:S04]  /*0b40*/  LDSM.16.M88.2 R46, [R58+0xa00] ;  /* 0x000a00003a2e783b */ /* 0x000ee80000000100 */
[----:B------:R-:W4:Y:S01]  /*0b50*/  LDSM.16.M88.2 R44, [R58+0xc00] ;  /* 0x000c00003a2c783b */ /* 0x000f220000000100 */
[-C--:B-1----:R-:W-:Y:S08]  /*0b60*/  IMMA.16832.S8.S8.SAT R12, R40.ROW, R2.reuse.COL, R12 ;  /* 0x00000002280c7237 */ /* 0x082ff00000445c0c */
[----:B--2---:R-:W-:Y:S01]  /*0b70*/  IMMA.16832.S8.S8.SAT R4, R24.ROW, R2.COL, R4 ;  /* 0x0000000218047237 */ /* 0x004fe20000445c04 */
[----:B------:R-:W1:Y:S07]  /*0b80*/  LDSM.16.M88.2 R2, [R58+0xe00] ;  /* 0x000e00003a02783b */ /* 0x000e6e0000000100 */
[C---:B---3--:R-:W-:Y:S08]  /*0b90*/  IMMA.16832.S8.S8.SAT R8, R40.reuse.ROW, R46.COL, R8 ;  /* 0x0000002e28087237 */ /* 0x048ff00000445c08 */
[-C--:B----4-:R-:W-:Y:S08]  /*0ba0*/  IMMA.16832.S8.S8.SAT R16, R40.ROW, R44.reuse.COL, R16 ;  /* 0x0000002c28107237 */ /* 0x090ff00000445c10 */
[C---:B------:R-:W-:Y:S08]  /*0bb0*/  IMMA.16832.S8.S8.SAT R28, R24.reuse.ROW, R44.COL, R28 ;  /* 0x0000002c181c7237 */ /* 0x040ff00000445c1c */
[----:B------:R-:W-:Y:S08]  /*0bc0*/  IMMA.16832.S8.S8.SAT R32, R24.ROW, R46.COL, R32 ;  /* 0x0000002e18207237 */ /* 0x000ff00000445c20 */
[-C--:B-1----:R-:W-:Y:S01]  /*0bd0*/  IMMA.16832.S8.S8.SAT R36, R40.ROW, R2.reuse.COL, R36 ;  /* 0x0000000228247237 */ /* 0x082fe20000445c24 */
[----:B------:R-:W-:Y:S06]  /*0be0*/  BAR.SYNC.DEFER_BLOCKING 0x0 ;  /* 0x0000000000007b1d */ /* 0x000fec0000010000 */
[----:B------:R-:W-:Y:S01]  /*0bf0*/  IADD3 R42, P0, R56, UR6, RZ ;  /* 0x00000006382a7c10 */ /* 0x000fe2000ff1e0ff */
[----:B------:R-:W-:Y:S03]  /*0c00*/  IMMA.16832.S8.S8.SAT R20, R24.ROW, R2.COL, R20 ;  /* 0x0000000218147237 */ /* 0x000fe60000445c14 */
[----:B------:R-:W-:-:S02]  /*0c10*/  IADD3.X R43, R57, UR7, RZ, P0, !PT ;  /* 0x00000007392b7c10 */ /* 0x000fc400087fe4ff */
[----:B------:R-:W-:Y:S01]  /*0c20*/  IADD3 R40, P0, R54, UR6, RZ ;  /* 0x0000000636287c10 */ /* 0x000fe2000ff1e0ff */
[----:B------:R-:W-:-:S03]  /*0c30*/  UIADD3 UR6, UR4, 0x1, URZ ;  /* 0x0000000104067890 */ /* 0x000fc6000fffe03f */
[----:B------:R-:W-:Y:S01]  /*0c40*/  IADD3.X R41, R55, UR7, RZ, P0, !PT ;  /* 0x0000000737297c10 */ /* 0x000fe200087fe4ff */
[----:B------:R-:W-:Y:S02]  /*0c50*/  USEL UR6, UR6, URZ, UP0 ;  /* 0x0000003f06067287 */ /* 0x000fe40008000000 */
[----:B------:R-:W-:-:S04]  /*0c60*/  UIADD3 UR4, UP0, UR10, 0x40, URZ ;  /* 0x000000400a047890 */ /* 0x000fc8000ff1e03f */
[----:B------:R-:W-:Y:S01]  /*0c70*/  IMAD.U32 R45, RZ, RZ, UR6 ;  /* 0x00000006ff2d7e24 */ /* 0x000fe2000f8e00ff */
[----:B------:R-:W-:Y:S01]  /*0c80*/  @!PT LDS RZ, [RZ] ;  /* 0x00000000fffff984 */ /* 0x000fe20000000800 */
[----:B------:R-:W-:Y:S01]  /*0c90*/  @!PT LDS RZ, [RZ] ;  /* 0x00000000fffff984 */ /* 0x000fe20000000800 */
[----:B------:R-:W-:Y:S01]  /*0ca0*/  @!PT LDS RZ, [RZ] ;  /* 0x00000000fffff984 */ /* 0x000fe20000000800 */
[----:B------:R1:W-:Y:S01]  /*0cb0*/  LDGSTS.E.BYPASS.128 [R53], [R42.64], P1 ;  /* 0x000000002a357fae */ /* 0x0003e20008901c48 */
[----:B------:R-:W-:Y:S02]  /*0cc0*/  UIADD3.X UR7, URZ, UR5, URZ, UP0, !UPT ;  /* 0x000000053f077290 */ /* 0x000fe400087fe43f */
[----:B------:R-:W-:Y:S01]  /*0cd0*/  IMAD R58, R45, 0x800, R50 ;  /* 0x000008002d3a7824 */ /* 0x000fe200078e0232 */
[----:B------:R-:W0:Y:S01]  /*0ce0*/  LDGDEPBAR ;  /* 0x00000000000079af */ /* 0x000e220000000000 */
[----:B------:R-:W-:-:S03]  /*0cf0*/  UISETP.NE.U32.AND UP0, UPT, UR4, 0xc00, UPT ;  /* 0x00000c000400788c */ /* 0x000fc6000bf05070 */
[----:B------:R2:W-:Y:S01]  /*0d00*/  LDGSTS.E.BYPASS.128 [R53+0x800], [R40.64], P1 ;  /* 0x0080000028357fae */ /* 0x0005e20008901c48 */
[----:B------:R-:W-:-:S03]  /*0d10*/  UISETP.NE.AND.EX UP0, UPT, UR7, URZ, UPT, UP0 ;  /* 0x0000003f0700728c */ /* 0x000fc6000bf05300 */
[----:B------:R-:W0:Y:S01]  /*0d20*/  LDGDEPBAR ;  /* 0x00000000000079af */ /* 0x000e220000000000 */
[----:B-1----:R-:W-:Y:S02]  /*0d30*/  IMAD.U32 R43, RZ, RZ, UR6 ;  /* 0x00000006ff2b7e24 */ /* 0x002fe4000f8e00ff */
[----:B------:R-:W-:Y:S01]  /*0d40*/  IMAD.U32 R42, RZ, RZ, UR6 ;  /* 0x00000006ff2a7e24 */ /* 0x000fe2000f8e00ff */
[----:B------:R-:W-:Y:S01]  /*0d50*/  PLOP3.LUT P1, PT, PT, PT, UP0, 0x80, 0x0 ;  /* 0x000000000000781c */ /* 0x000fe20003f2f008 */
[----:B------:R-:W-:Y:S02]  /*0d60*/  UISETP.GT.U32.AND UP0, UPT, UR6, 0x7ffffffe, UPT ;  /* 0x7ffffffe0600788c */ /* 0x000fe4000bf04070 */
        /* <DEDUP_REMOVED lines=83> */
[----:B------:R-:W-:Y:S02]  /*12a0*/  UIADD3 UR10, UP0, UR10, 0xa0, URZ ;  /* 0x000000a00a0a7890 */ /* 0x000fe4000ff1e03f */
[----:B------:R-:W-:Y:S02]  /*12b0*/  IMAD R24, R42, 0x800, R51 ;  /* 0x000008002a187824 */ /* 0x000fe400078e0233 */
[----:B--2---:R-:W-:Y:S01]  /*12c0*/  IMAD R40, R43, 0x800, R52 ;  /* 0x000008002b287824 */ /* 0x004fe200078e0234 */
[----:B------:R-:W-:-:S02]  /*12d0*/  UIADD3.X UR5, URZ, UR5, URZ, UP0, !UPT ;  /* 0x000000053f057290 */ /* 0x000fc400087fe43f */
[----:B------:R-:W-:-:S04]  /*12e0*/  UISETP.NE.U32.AND UP0, UPT, UR10, 0xc20, UPT ;  /* 0x00000c200a00788c */ /* 0x000fc8000bf05070 */
[----:B------:R-:W-:Y:S01]  /*12f0*/  UISETP.NE.AND.EX UP0, UPT, UR5, URZ, UPT, UP0 ;  /* 0x0000003f0500728c */ /* 0x000fe2000bf05300 */
        /* <DEDUP_REMOVED lines=11> */
[----:B----4-:R-:W-:Y:S08]  /*13b0*/  IMMA.16832.S8.S8.SAT R16, R40.ROW, R44.COL, R16 ;  /* 0x0000002c28107237 */ /* 0x010ff00000445c10 */
[C---:B------:R-:W-:Y:S08]  /*13c0*/  IMMA.16832.S8.S8.SAT R32, R24.reuse.ROW, R46.COL, R32 ;  /* 0x0000002e18207237 */ /* 0x040ff00000445c20 */
[----:B------:R-:W-:Y:S08]  /*13d0*/  IMMA.16832.S8.S8.SAT R28, R24.ROW, R44.COL, R28 ;  /* 0x0000002c181c7237 */ /* 0x000ff00000445c1c */
[-C--:B-1----:R-:W-:Y:S01]  /*13e0*/  IMMA.16832.S8.S8.SAT R36, R40.ROW, R2.reuse.COL, R36 ;  /* 0x0000000228247237 */ /* 0x082fe20000445c24 */
[----:B------:R-:W-:Y:S06]  /*13f0*/  BAR.SYNC.DEFER_BLOCKING 0x0 ;  /* 0x0000000000007b1d */ /* 0x000fec0000010000 */
[----:B------:R-:W-:Y:S01]  /*1400*/  IADD3 R42, P0, R56, UR6, RZ ;  /* 0x00000006382a7c10 */ /* 0x000fe2000ff1e0ff */
[----:B------:R-:W-:Y:S01]  /*1410*/  IMMA.16832.S8.S8.SAT R24, R24.ROW, R2.COL, R20 ;  /* 0x0000000218187237 */ /* 0x000fe20000445c14 */
[----:B------:R-:W-:-:S02]  /*1420*/  IADD3 R40, P1, R54, UR6, RZ ;  /* 0x0000000636287c10 */ /* 0x000fc4000ff3e0ff */
[----:B------:R-:W-:Y:S02]  /*1430*/  IADD3.X R43, R57, UR7, RZ, P0, !PT ;  /* 0x00000007392b7c10 */ /* 0x000fe400087fe4ff */
[----:B------:R-:W-:Y:S02]  /*1440*/  PLOP3.LUT P0, PT, PT, PT, UP0, 0x80, 0x0 ;  /* 0x000000000000781c */ /* 0x000fe40003f0f008 */
[----:B------:R-:W-:Y:S01]  /*1450*/  IADD3.X R41, R55, UR7, RZ, P1, !PT ;  /* 0x0000000737297c10 */ /* 0x000fe20008ffe4ff */
[----:B------:R-:W-:Y:S01]  /*1460*/  @!PT LDS RZ, [RZ] ;  /* 0x00000000fffff984 */ /* 0x000fe20000000800 */
[----:B------:R-:W-:Y:S01]  /*1470*/  @!PT LDS RZ, [RZ] ;  /* 0x00000000fffff984 */ /* 0x000fe20000000800 */
[----:B------:R-:W-:Y:S01]  /*1480*/  @!PT LDS RZ, [RZ] ;  /* 0x00000000fffff984 */ /* 0x000fe20000000800 */
[----:B------:R1:W-:Y:S04]  /*1490*/  LDGSTS.E.BYPASS.128 [R53], [R42.64], P2 ;  /* 0x000000002a357fae */ /* 0x0003e80009101c48 */
[----:B------:R-:W0:Y:S04]  /*14a0*/  LDGDEPBAR ;  /* 0x00000000000079af */ /* 0x000e280000000000 */
[----:B------:R1:W-:Y:S04]  /*14b0*/  LDGSTS.E.BYPASS.128 [R53+0x800], [R40.64], P2 ;  /* 0x0080000028357fae */ /* 0x0003e80009101c48 */
[----:B------:R-:W0:Y:S01]  /*14c0*/  LDGDEPBAR ;  /* 0x00000000000079af */ /* 0x000e220000000000 */
[----:B------:R-:W-:Y:S05]  /*14d0*/  @P0 BRA `(.L_x_0) ;  /* 0xfffff2a000000947 */ /* 0x000fea000383ffff */
[----:B------:R-:W-:Y:S01]  /*14e0*/  IMAD.SHL.U32 R20, R49, 0x10, RZ ;  /* 0x0000001031147824 */ /* 0x000fe200078e00ff */
[----:B------:R-:W-:-:S04]  /*14f0*/  DEPBAR.LE SB0, 0x0 ;  /* 0x000080000000791a */ /* 0x000fc80000000000 */
[C---:B------:R-:W-:Y:S01]  /*1500*/  IMAD.SHL.U32 R2, R49.reuse, 0x2, RZ ;  /* 0x0000000231027824 */ /* 0x040fe200078e00ff */
[----:B------:R-:W-:Y:S01]  /*1510*/  LOP3.LUT R3, R20, 0xc0, RZ, 0xc0, !PT ;  /* 0x000000c014037812 */ /* 0x000fe200078ec0ff */
[----:B------:R-:W-:Y:S01]  /*1520*/  IMAD.SHL.U32 R21, R49, 0x4, RZ ;  /* 0x0000000431157824 */ /* 0x000fe200078e00ff */
[----:B------:R-:W-:Y:S02]  /*1530*/  SHF.R.U32.HI R44, RZ, 0x2, R49 ;  /* 0x00000002ff2c7819 */ /* 0x000fe40000011631 */
[----:B------:R-:W-:Y:S02]  /*1540*/  LOP3.LUT R3, R3, 0x6, R2, 0xf8, !PT ;  /* 0x0000000603037812 */ /* 0x000fe400078ef802 */
[----:B------:R-:W-:Y:S02]  /*1550*/  LOP3.LUT R2, R0, 0x3c, R21, 0xf8, !PT ;  /* 0x0000003c00027812 */ /* 0x000fe400078ef815 */
[----:B------:R-:W-:Y:S02]  /*1560*/  LOP3.LUT R0, R21, 0x1fc, RZ, 0xc0, !PT ;  /* 0x000001fc15007812 */ /* 0x000fe400078ec0ff */
[----:B------:R-:W-:-:S02]  /*1570*/  LOP3.LUT R3, R3, 0x500, R20, 0xf8, !PT ;  /* 0x0000050003037812 */ /* 0x000fc400078ef814 */
[C---:B------:R-:W-:Y:S02]  /*1580*/  LOP3.LUT R20, R0.reuse, 0x200, RZ, 0xfc, !PT ;  /* 0x0000020000147812 */ /* 0x040fe400078efcff */
[C---:B------:R-:W-:Y:S02]  /*1590*/  LOP3.LUT R21, R0.reuse, 0x400, RZ, 0xfc, !PT ;  /* 0x0000040000157812 */ /* 0x040fe400078efcff */
[----:B------:R-:W-:Y:S02]  /*15a0*/  LOP3.LUT R23, R0, 0x600, RZ, 0xfc, !PT ;  /* 0x0000060000177812 */ /* 0x000fe400078efcff */
[----:B------:R-:W-:Y:S02]  /*15b0*/  SHF.R.U32.HI R22, RZ, 0x2, R20 ;  /* 0x00000002ff167819 */ /* 0x000fe40000011614 */
[----:B-1----:R-:W-:Y:S02]  /*15c0*/  SHF.R.U32.HI R40, RZ, 0x2, R21 ;  /* 0x00000002ff287819 */ /* 0x002fe40000011615 */
[----:B------:R-:W-:-:S02]  /*15d0*/  LOP3.LUT R21, R3, 0x200, RZ, 0xfc, !PT ;  /* 0x0000020003157812 */ /* 0x000fc400078efcff */
[----:B------:R-:W-:Y:S02]  /*15e0*/  SHF.R.U32.HI R42, RZ, 0x2, R23 ;  /* 0x00000002ff2a7819 */ /* 0x000fe40000011617 */
[----:B------:R-:W-:Y:S02]  /*15f0*/  LOP3.LUT R20, R3, 0x8, R44, 0xf8, !PT ;  /* 0x0000000803147812 */ /* 0x000fe400078ef82c */
[----:B------:R-:W-:Y:S02]  /*1600*/  LOP3.LUT R23, R22, 0xf0, RZ, 0xc0, !PT ;  /* 0x000000f016177812 */ /* 0x000fe400078ec0ff */
[----:B------:R-:W-:Y:S02]  /*1610*/  SHF.R.U32.HI R3, RZ, 0x2, R3 ;  /* 0x00000002ff037819 */ /* 0x000fe40000011603 */
[----:B------:R-:W-:Y:S01]  /*1620*/  SHF.R.U32.HI R22, RZ, 0x2, R21 ;  /* 0x00000002ff167819 */ /* 0x000fe20000011615 */
[----:B------:R-:W-:Y:S01]  /*1630*/  IMAD R50, R0, 0x4, R23 ;  /* 0x0000000400327824 */ /* 0x000fe200078e0217 */
[----:B------:R-:W-:-:S02]  /*1640*/  LOP3.LUT R21, R3, 0x170, RZ, 0xc0, !PT ;  /* 0x0000017003157812 */ /* 0x000fc400078ec0ff */
[----:B------:R-:W-:Y:S02]  /*1650*/  LOP3.LUT R23, R22, 0x1f0, RZ, 0xc0, !PT ;  /* 0x000001f016177812 */ /* 0x000fe400078ec0ff */
[----:B------:R-:W-:Y:S01]  /*1660*/  LOP3.LUT R51, R49, 0x70, RZ, 0xc0, !PT ;  /* 0x0000007031337812 */ /* 0x000fe200078ec0ff */
[C---:B------:R-:W-:Y:S01]  /*1670*/  IMAD R52, R20.reuse, 0x4, R21 ;  /* 0x0000000414347824 */ /* 0x040fe200078e0215 */
[----:B------:R-:W-:Y:S01]  /*1680*/  BAR.SYNC.DEFER_BLOCKING 0x0 ;  /* 0x0000000000007b1d */ /* 0x000fe20000010000 */
[----:B------:R-:W-:Y:S01]  /*1690*/  IMAD R53, R20, 0x4, R23 ;  /* 0x0000000414357824 */ /* 0x000fe200078e0217 */
[----:B------:R-:W-:Y:S01]  /*16a0*/  LOP3.LUT R41, R40, 0x170, RZ, 0xc0, !PT ;  /* 0x0000017028297812 */ /* 0x000fe200078ec0ff */
[----:B------:R-:W-:Y:S01]  /*16b0*/  IMAD R51, R0, 0x4, R51 ;  /* 0x0000000400337824 */ /* 0x000fe200078e0233 */
[----:B------:R-:W-:Y:S02]  /*16c0*/  LOP3.LUT R43, R42, 0x1f0, RZ, 0xc0, !PT ;  /* 0x000001f02a2b7812 */ /* 0x000fe400078ec0ff */
[----:B------:R-:W-:Y:S01]  /*16d0*/  SHF.R.U32.HI R49, RZ, 0x4, R49 ;  /* 0x00000004ff317819 */ /* 0x000fe20000011631 */
[----:B------:R-:W-:Y:S01]  /*16e0*/  IMAD R3, R0, 0x4, R41 ;  /* 0x0000000400037824 */ /* 0x000fe200078e0229 */
[----:B------:R-:W-:Y:S01]  /*16f0*/  ISETP.GE.AND P0, PT, R2, 0x3000, PT ;  /* 0x000030000200780c */ /* 0x000fe20003f06270 */
[----:B------:R-:W-:Y:S01]  /*1700*/  IMAD R0, R0, 0x4, R43 ;  /* 0x0000000400007824 */ /* 0x000fe200078e022b */
[----:B------:R-:W-:-:S04]  /*1710*/  SGXT.U32 R49, R49, 0x3 ;  /* 0x000000033131781a */ /* 0x000fc80000000000 */
[----:B------:R-:W-:-:S04]  /*1720*/  LOP3.LUT R49, R49, R48, RZ, 0xfc, !PT ;  /* 0x0000003031317212 */ /* 0x000fc800078efcff */
[C---:B------:R-:W-:Y:S01]  /*1730*/  ISETP.LT.AND P1, PT, R49.reuse, 0xe10, !P0 ;  /* 0x00000e103100780c */ /* 0x040fe20004721270 */
[C---:B------:R-:W-:Y:S01]  /*1740*/  IMAD R2, R49.reuse, 0x3000, R2 ;  /* 0x0000300031027824 */ /* 0x040fe200078e0202 */
[----:B------:R-:W-:Y:S04]  /*1750*/  STS.64 [R52], R12 ;  /* 0x0000000c34007388 */ /* 0x000fe80000000a00 */
[----:B------:R-:W-:Y:S04]  /*1760*/  STS.64 [R53+0x800], R14 ;  /* 0x0008000e35007388 */ /* 0x000fe80000000a00 */
[----:B------:R-:W-:Y:S04]  /*1770*/  STS.64 [R52+0x40], R8 ;  /* 0x0000400834007388 */ /* 0x000fe80000000a00 */
[----:B------:R-:W-:Y:S04]  /*1780*/  STS.64 [R53+0x840], R10 ;  /* 0x0008400a35007388 */ /* 0x000fe80000000a00 */
[----:B------:R-:W-:Y:S04]  /*1790*/  STS.64 [R52+0x80], R16 ;  /* 0x0000801034007388 */ /* 0x000fe80000000a00 */
[----:B------:R-:W-:Y:S04]  /*17a0*/  STS.64 [R53+0x880], R18 ;  /* 0x0008801235007388 */ /* 0x000fe80000000a00 */
[----:B------:R-:W-:Y:S04]  /*17b0*/  STS.64 [R52+0xc0], R36 ;  /* 0x0000c02434007388 */ /* 0x000fe80000000a00 */
[----:B------:R-:W-:Y:S04]  /*17c0*/  STS.64 [R53+0x8c0], R38 ;  /* 0x0008c02635007388 */ /* 0x000fe80000000a00 */
[----:B------:R-:W-:Y:S06]  /*17d0*/  BAR.SYNC.DEFER_BLOCKING 0x0 ;  /* 0x0000000000007b1d */ /* 0x000fec0000010000 */
[----:B------:R-:W1:Y:S04]  /*17e0*/  LDS.128 R20, [R51] ;  /* 0x0000000033147984 */ /* 0x000e680000000c00 */
[----:B------:R-:W2:Y:S04]  /*17f0*/  LDS.128 R8, [R50+0x800] ;  /* 0x0008000032087984 */ /* 0x000ea80000000c00 */
[----:B------:R-:W3:Y:S04]  /*1800*/  LDS.128 R12, [R3+0x1000] ;  /* 0x00100000030c7984 */ /* 0x000ee80000000c00 */
[----:B------:R-:W4:Y:S04]  /*1810*/  LDS.128 R40, [R0+0x1800] ;  /* 0x0018000000287984 */ /* 0x000f280000000c00 */
[----:B------:R-:W-:Y:S06]  /*1820*/  BAR.SYNC.DEFER_BLOCKING 0x0 ;  /* 0x0000000000007b1d */ /* 0x000fec0000010000 */
[----:B------:R1:W-:Y:S04]  /*1830*/  STS.64 [R52], R4 ;  /* 0x0000000434007388 */ /* 0x0003e80000000a00 */
[----:B------:R2:W-:Y:S04]  /*1840*/  STS.64 [R53+0x800], R6 ;  /* 0x0008000635007388 */ /* 0x0005e80000000a00 */
[----:B------:R-:W-:Y:S04]  /*1850*/  STS.64 [R52+0x40], R32 ;  /* 0x0000402034007388 */ /* 0x000fe80000000a00 */
[----:B------:R-:W-:Y:S01]  /*1860*/  STS.64 [R53+0x840], R34 ;  /* 0x0008402235007388 */ /* 0x000fe20000000a00 */
[----:B-1----:R-:W-:-:S02]  /*1870*/  LOP3.LUT R4, R49, 0x8, RZ, 0xfc, !PT ;  /* 0x0000000831047812 */ /* 0x002fc400078efcff */
[C---:B------:R-:W-:Y:S01]  /*1880*/  LOP3.LUT R5, R49.reuse, 0x10, RZ, 0xfc, !PT ;  /* 0x0000001031057812 */ /* 0x040fe200078efcff */
[----:B------:R1:W-:Y:S01]  /*1890*/  STS.64 [R52+0x80], R28 ;  /* 0x0000801c34007388 */ /* 0x0003e20000000a00 */
[----:B------:R-:W-:Y:S02]  /*18a0*/  ISETP.LT.AND P6, PT, R4, 0xe10, !P0 ;  /* 0x00000e100400780c */ /* 0x000fe400047c1270 */
[----:B--2---:R-:W-:Y:S01]  /*18b0*/  LOP3.LUT R6, R49, 0x18, RZ, 0xfc, !PT ;  /* 0x0000001831067812 */ /* 0x004fe200078efcff */
[----:B------:R-:W-:Y:S01]  /*18c0*/  STS.64 [R53+0x880], R30 ;  /* 0x0008801e35007388 */ /* 0x000fe20000000a00 */
[----:B------:R-:W-:Y:S01]  /*18d0*/  ISETP.LT.AND P5, PT, R5, 0xe10, !P0 ;  /* 0x00000e100500780c */ /* 0x000fe200047a1270 */
[----:B------:R-:W-:Y:S01]  /*18e0*/  IMAD.MOV.U32 R5, RZ, RZ, 0x4 ;  /* 0x00000004ff057424 */ /* 0x000fe200078e00ff */
[C---:B------:R-:W-:Y:S01]  /*18f0*/  LOP3.LUT R4, R49.reuse, 0x20, RZ, 0xfc, !PT ;  /* 0x0000002031047812 */ /* 0x040fe200078efcff */
[----:B------:R2:W-:Y:S01]  /*1900*/  STS.64 [R52+0xc0], R24 ;  /* 0x0000c01834007388 */ /* 0x0005e20000000a00 */
[----:B------:R-:W-:Y:S01]  /*1910*/  ISETP.LT.AND P4, PT, R6, 0xe10, !P0 ;  /* 0x00000e100600780c */ /* 0x000fe20004781270 */
[----:B------:R-:W-:Y:S01]  /*1920*/  IMAD.WIDE R6, R2, R5, c[0x0][0x170] ;  /* 0x00005c0002067625 */ /* 0x000fe200078e0205 */
[----:B------:R-:W-:Y:S01]  /*1930*/  ISETP.LT.AND P3, PT, R4, 0xe10, !P0 ;  /* 0x00000e100400780c */ /* 0x000fe20004761270 */
[----:B------:R3:W-:Y:S01]  /*1940*/  STS.64 [R53+0x8c0], R26 ;  /* 0x0008c01a35007388 */ /* 0x0007e20000000a00 */
[----:B------:R-:W-:-:S02]  /*1950*/  LOP3.LUT R4, R49, 0x28, RZ, 0xfc, !PT ;  /* 0x0000002831047812 */ /* 0x000fc400078efcff */
[----:B-1----:R-:W-:Y:S01]  /*1960*/  IADD3 R28, R2, 0x48000, RZ ;  /* 0x00048000021c7810 */ /* 0x002fe20007ffe0ff */
[----:B------:R-:W-:Y:S01]  /*1970*/  BAR.SYNC.DEFER_BLOCKING 0x0 ;  /* 0x0000000000007b1d */ /* 0x000fe20000010000 */
[----:B------:R-:W-:Y:S02]  /*1980*/  ISETP.LT.AND P2, PT, R4, 0xe10, !P0 ;  /* 0x00000e100400780c */ /* 0x000fe40004741270 */
[----:B------:R-:W-:Y:S01]  /*1990*/  IADD3 R4, R2, 0x60000, RZ ;  /* 0x0006000002047810 */ /* 0x000fe20007ffe0ff */
[-C--:B------:R-:W-:Y:S01]  /*19a0*/  IMAD.WIDE R28, R28, R5.reuse, c[0x0][0x170] ;  /* 0x00005c001c1c7625 */ /* 0x080fe200078e0205 */
[C---:B--2---:R-:W-:Y:S02]  /*19b0*/  IADD3 R24, R2.reuse, 0x18000, RZ ;  /* 0x0001800002187810 */ /* 0x044fe40007ffe0ff */
[C---:B------:R-:W-:Y:S02]  /*19c0*/  IADD3 R30, R2.reuse, 0x78000, RZ ;  /* 0x00078000021e7810 */ /* 0x040fe40007ffe0ff */
[----:B---3--:R-:W-:Y:S01]  /*19d0*/  IADD3 R26, R2, 0x30000, RZ ;  /* 0x00030000021a7810 */ /* 0x008fe20007ffe0ff */
[----:B------:R-:W-:Y:S01]  /*19e0*/  IMAD.WIDE R24, R24, R5, c[0x0][0x170] ;  /* 0x00005c0018187625 */ /* 0x000fe200078e0205 */
[----:B------:R-:W-:-:S03]  /*19f0*/  IADD3 R32, R2, 0x90000, RZ ;  /* 0x0009000002207810 */ /* 0x000fc60007ffe0ff */
[----:B------:R-:W-:Y:S01]  /*1a00*/  IMAD.WIDE R26, R26, R5, c[0x0][0x170] ;  /* 0x00005c001a1a7625 */ /* 0x000fe200078e0205 */
[----:B------:R-:W1:Y:S04]  /*1a10*/  LDS.128 R16, [R51] ;  /* 0x0000000033107984 */ /* 0x000e680000000c00 */
[----:B------:R-:W2:Y:S04]  /*1a20*/  LDS.128 R36, [R50+0x800] ;  /* 0x0008000032247984 */ /* 0x000ea80000000c00 */
[----:B------:R3:W2:Y:S04]  /*1a30*/  LDS.128 R44, [R3+0x1000] ;  /* 0x00100000032c7984 */ /* 0x0006a80000000c00 */
[----:B------:R4:W-:Y:S01]  /*1a40*/  @P1 STG.E.128 [R6.64], R20 ;  /* 0x0000001406001986 */ /* 0x0009e2000c101d08 */
[----:B---3--:R-:W-:-:S03]  /*1a50*/  LOP3.LUT R3, R49, 0x30, RZ, 0xfc, !PT ;  /* 0x0000003031037812 */ /* 0x008fc600078efcff */
[----:B------:R3:W-:Y:S01]  /*1a60*/  @P6 STG.E.128 [R24.64], R8 ;  /* 0x0000000818006986 */ /* 0x0007e2000c101d08 */
[----:B------:R-:W-:Y:S02]  /*1a70*/  LOP3.LUT R49, R49, 0x38, RZ, 0xfc, !PT ;  /* 0x0000003831317812 */ /* 0x000fe400078efcff */
[----:B------:R-:W-:Y:S01]  /*1a80*/  ISETP.LT.AND P1, PT, R3, 0xe10, !P0 ;  /* 0x00000e100300780c */ /* 0x000fe20004721270 */
[----:B------:R3:W-:Y:S01]  /*1a90*/  @P5 STG.E.128 [R26.64], R12 ;  /* 0x0000000c1a005986 */ /* 0x0007e2000c101d08 */
[----:B------:R-:W-:-:S03]  /*1aa0*/  ISETP.LT.AND P0, PT, R49, 0xe10, !P0 ;  /* 0x00000e103100780c */ /* 0x000fc60004701270 */
[----:B----4-:R3:W-:Y:S01]  /*1ab0*/  @P4 STG.E.128 [R28.64], R40 ;  /* 0x000000281c004986 */ /* 0x0107e2000c101d08 */
[----:B------:R-:W-:-:S04]  /*1ac0*/  IMAD.WIDE R6, R4, R5, c[0x0][0x170] ;  /* 0x00005c0004067625 */ /* 0x000fc800078e0205 */
[----:B------:R-:W-:-:S04]  /*1ad0*/  IMAD.WIDE R20, R30, R5, c[0x0][0x170] ;  /* 0x00005c001e147625 */ /* 0x000fc800078e0205 */
[----:B------:R-:W-:Y:S01]  /*1ae0*/  IMAD.WIDE R22, R32, R5, c[0x0][0x170] ;  /* 0x00005c0020167625 */ /* 0x000fe200078e0205 */
[----:B-1----:R3:W-:Y:S04]  /*1af0*/  @P3 STG.E.128 [R6.64], R16 ;  /* 0x0000001006003986 */ /* 0x0027e8000c101d08 */
[----:B--2---:R3:W-:Y:S04]  /*1b00*/  @P2 STG.E.128 [R20.64], R36 ;  /* 0x0000002414002986 */ /* 0x0047e8000c101d08 */
[----:B------:R3:W-:Y:S01]  /*1b10*/  @P1 STG.E.128 [R22.64], R44 ;  /* 0x0000002c16001986 */ /* 0x0007e2000c101d08 */
[----:B------:R-:W-:Y:S05]  /*1b20*/  @!P0 EXIT ;  /* 0x000000000000894d */ /* 0x000fea0003800000 */
[----:B---3--:R-:W1:Y:S01]  /*1b30*/  LDS.128 R8, [R0+0x1800] ;  /* 0x0018000000087984 */ /* 0x008e620000000c00 */
[----:B------:R-:W-:-:S05]  /*1b40*/  IADD3 R2, R2, 0xa8000, RZ ;  /* 0x000a800002027810 */ /* 0x000fca0007ffe0ff */
[----:B------:R-:W-:-:S05]  /*1b50*/  IMAD.WIDE R2, R2, R5, c[0x0][0x170] ;  /* 0x00005c0002027625 */ /* 0x000fca00078e0205 */
[----:B-1----:R-:W-:Y:S01]  /*1b60*/  STG.E.128 [R2.64], R8 ;  /* 0x0000000802007986 */ /* 0x002fe2000c101d08 */
[----:B------:R-:W-:Y:S05]  /*1b70*/  EXIT ;  /* 0x000000000000794d */ /* 0x000fea0003800000 */
.L_x_1:
[----:B------:R-:W-:-:S00]  /*1b80*/  BRA `(.L_x_1) ;  /* 0xfffffff000007947 */ /* 0x000fc0000383ffff */
[----:B------:R-:W-:-:S00]  /*1b90*/  NOP ;  /* 0x0000000000007918 */ /* 0x000fc00000000000 */
        /* <DEDUP_REMOVED lines=14> */
.L_x_2:


//--------------------- .nv.shared.triton_mm      --------------------------
	.section	.nv.shared.triton_mm,"aw",@nobits
	.sectionflags	@""
	.align	16
